//
// Generated by NVIDIA NVVM Compiler
//
// Compiler Build ID: CL-36424714
// Cuda compilation tools, release 13.0, V13.0.88
// Based on NVVM 20.0.0
//

.version 9.0
.target sm_100
.address_size 64

	// .globl	_Z21FindOccurrencesKernelPcS_i

.visible .entry _Z21FindOccurrencesKernelPcS_i(
	.param .u64 .ptr .align 1 _Z21FindOccurrencesKernelPcS_i_param_0,
	.param .u64 .ptr .align 1 _Z21FindOccurrencesKernelPcS_i_param_1,
	.param .u32 _Z21FindOccurrencesKernelPcS_i_param_2
)
{
	.reg .pred 	%p<6>;
	.reg .b16 	%rs<6>;
	.reg .b32 	%r<36>;
	.reg .b64 	%rd<19>;

	ld.param.u64 	%rd10, [_Z21FindOccurrencesKernelPcS_i_param_0];
	ld.param.u64 	%rd11, [_Z21FindOccurrencesKernelPcS_i_param_1];
	ld.param.u32 	%r20, [_Z21FindOccurrencesKernelPcS_i_param_2];
	cvta.to.global.u64 	%rd1, %rd10;
	cvta.to.global.u64 	%rd2, %rd11;
	mov.u32 	%r1, %tid.x;
	sub.s32 	%r2, %r20, %r1;
	mad.lo.s32 	%r21, %r20, %r20, %r20;
	shr.u32 	%r22, %r21, 31;
	add.s32 	%r23, %r21, %r22;
	shr.s32 	%r3, %r23, 1;
	mad.lo.s32 	%r24, %r2, %r2, %r2;
	shr.u32 	%r25, %r24, 31;
	add.s32 	%r26, %r24, %r25;
	shr.s32 	%r27, %r26, 1;
	neg.s32 	%r4, %r27;
	setp.lt.s32 	%p1, %r2, 1;
	@%p1 bra 	$L__BB0_7;
	and.b32  	%r5, %r2, 3;
	sub.s32 	%r29, %r1, %r20;
	setp.gt.u32 	%p2, %r29, -4;
	mov.b32 	%r33, 0;
	@%p2 bra 	$L__BB0_4;
	and.b32  	%r33, %r2, 2147483644;
	neg.s32 	%r32, %r33;
	add.s64 	%rd17, %rd2, 1;
	add.s64 	%rd4, %rd1, 3;
	add.s32 	%r31, %r4, %r3;
$L__BB0_3:
	cvt.s64.s32 	%rd12, %r31;
	add.s64 	%rd13, %rd4, %rd12;
	ld.global.u8 	%rs1, [%rd17+-1];
	st.global.u8 	[%rd13+-3], %rs1;
	ld.global.u8 	%rs2, [%rd17];
	st.global.u8 	[%rd13+-2], %rs2;
	ld.global.u8 	%rs3, [%rd17+1];
	st.global.u8 	[%rd13+-1], %rs3;
	ld.global.u8 	%rs4, [%rd17+2];
	st.global.u8 	[%rd13], %rs4;
	add.s32 	%r32, %r32, 4;
	add.s64 	%rd17, %rd17, 4;
	add.s32 	%r31, %r31, 4;
	setp.ne.s32 	%p3, %r32, 0;
	@%p3 bra 	$L__BB0_3;
$L__BB0_4:
	setp.eq.s32 	%p4, %r5, 0;
	@%p4 bra 	$L__BB0_7;
	add.s32 	%r30, %r33, %r4;
	add.s32 	%r35, %r30, %r3;
	cvt.u64.u32 	%rd14, %r33;
	add.s64 	%rd18, %rd2, %rd14;
	neg.s32 	%r34, %r5;
$L__BB0_6:
	.pragma "nounroll";
	cvt.s64.s32 	%rd15, %r35;
	add.s64 	%rd16, %rd1, %rd15;
	ld.global.u8 	%rs5, [%rd18];
	st.global.u8 	[%rd16], %rs5;
	add.s32 	%r35, %r35, 1;
	add.s64 	%rd18, %rd18, 1;
	add.s32 	%r34, %r34, 1;
	setp.ne.s32 	%p5, %r34, 0;
	@%p5 bra 	$L__BB0_6;
$L__BB0_7:
	ret;

}


// ===== COMPILED SASS (sm_100) =====

	.target	sm_100

	.elftype	@"ET_EXEC"


//--------------------- .note.nv.tkinfo           --------------------------
	.section	.note.nv.tkinfo,"",@"SHT_NOTE"
	.sectionflags	@"SHF_NOTE_NV_TKINFO"
	.tkinfo
        /*0018*/ 	.word	0x00000002
        /*0030*/ 	.string	""
        /*0030*/ 	.string	"ptxas"
        /*0030*/ 	.string	"Cuda compilation tools, release 13.0, V13.0.88"
        /*0030*/ 	.string	"Build cuda_13.0.r13.0/compiler.36424714_0"
        /*0030*/ 	.string	"-arch sm_100 -m 64 "



//--------------------- .note.nv.cuinfo           --------------------------
	.section	.note.nv.cuinfo,"",@"SHT_NOTE"
	.sectionflags	@"SHF_NOTE_NV_CUINFO"
        /*0018*/ 	.short	0x0002
        /*001a*/ 	.short	0x0064
        /*001c*/ 	.short	0x0082
	.zero		2


//--------------------- .nv.info                  --------------------------
	.section	.nv.info,"",@"SHT_CUDA_INFO"
	.align	4


	//----- nvinfo : EIATTR_REGCOUNT
	.align		4
        /*0000*/ 	.byte	0x04, 0x2f
        /*0002*/ 	.short	(.L_1 - .L_0)
	.align		4
.L_0:
        /*0004*/ 	.word	index@(_Z21FindOccurrencesKernelPcS_i)
        /*0008*/ 	.word	0x0000001a


	//----- nvinfo : EIATTR_FRAME_SIZE
	.align		4
.L_1:
        /*000c*/ 	.byte	0x04, 0x11
        /*000e*/ 	.short	(.L_3 - .L_2)
	.align		4
.L_2:
        /*0010*/ 	.word	index@(_Z21FindOccurrencesKernelPcS_i)
        /*0014*/ 	.word	0x00000000


	//----- nvinfo : EIATTR_MIN_STACK_SIZE
	.align		4
.L_3:
        /*0018*/ 	.byte	0x04, 0x12
        /*001a*/ 	.short	(.L_5 - .L_4)
	.align		4
.L_4:
        /*001c*/ 	.word	index@(_Z21FindOccurrencesKernelPcS_i)
        /*0020*/ 	.word	0x00000000
.L_5:


//--------------------- .nv.compat                --------------------------
	.section	.nv.compat,"",@"SHT_CUDA_COMPAT_INFO"
	.align	4
        /*0000*/ 	.byte	0x02, 0x09, 0x00, 0x00, 0x02, 0x02, 0x01, 0x00, 0x02, 0x05, 0x05, 0x00, 0x03, 0x07, 0x01, 0x01
        /*0010*/ 	.byte	0x02, 0x03, 0x00, 0x00, 0x02, 0x06, 0x01, 0x00, 0x04, 0x0b, 0x08, 0x00, 0x09, 0x00, 0x00, 0x00
        /*0020*/ 	.byte	0x00, 0x00, 0x00, 0x00


//--------------------- .nv.info._Z21FindOccurrencesKernelPcS_i --------------------------
	.section	.nv.info._Z21FindOccurrencesKernelPcS_i,"",@"SHT_CUDA_INFO"
	.sectionflags	@""
	.align	4


	//----- nvinfo : EIATTR_CUDA_API_VERSION
	.align		4
        /*0000*/ 	.byte	0x04, 0x37
        /*0002*/ 	.short	(.L_7 - .L_6)
.L_6:
        /*0004*/ 	.word	0x00000082


	//----- nvinfo : EIATTR_KPARAM_INFO
	.align		4
.L_7:
        /*0008*/ 	.byte	0x04, 0x17
        /*000a*/ 	.short	(.L_9 - .L_8)
.L_8:
        /*000c*/ 	.word	0x00000000
        /*0010*/ 	.short	0x0002
        /*0012*/ 	.short	0x0010
        /*0014*/ 	.byte	0x00, 0xf0, 0x11, 0x00


	//----- nvinfo : EIATTR_KPARAM_INFO
	.align		4
.L_9:
        /*0018*/ 	.byte	0x04, 0x17
        /*001a*/ 	.short	(.L_11 - .L_10)
.L_10:
        /*001c*/ 	.word	0x00000000
        /*0020*/ 	.short	0x0001
        /*0022*/ 	.short	0x0008
        /*0024*/ 	.byte	0x00, 0xf5, 0x21, 0x00


	//----- nvinfo : EIATTR_KPARAM_INFO
	.align		4
.L_11:
        /*0028*/ 	.byte	0x04, 0x17
        /*002a*/ 	.short	(.L_13 - .L_12)
.L_12:
        /*002c*/ 	.word	0x00000000
        /*0030*/ 	.short	0x0000
        /*0032*/ 	.short	0x0000
        /*0034*/ 	.byte	0x00, 0xf5, 0x21, 0x00


	//----- nvinfo : EIATTR_SPARSE_MMA_MASK
	.align		4
.L_13:
        /*0038*/ 	.byte	0x03, 0x50
        /*003a*/ 	.short	0x0000


	//----- nvinfo : EIATTR_MAXREG_COUNT
	.align		4
        /*003c*/ 	.byte	0x03, 0x1b
        /*003e*/ 	.short	0x00ff


	//----- nvinfo : EIATTR_MERCURY_ISA_VERSION
	.align		4
        /*0040*/ 	.byte	0x03, 0x5f
        /*0042*/ 	.short	0x0101


	//----- nvinfo : EIATTR_VRC_CTA_INIT_COUNT
	.align		4
        /*0044*/ 	.byte	0x02, 0x4a
	.zero		1
	.zero		1


	//----- nvinfo : EIATTR_EXIT_INSTR_OFFSETS
	.align		4
        /*0048*/ 	.byte	0x04, 0x1c
        /*004a*/ 	.short	(.L_15 - .L_14)


	//   ....[0]....
.L_14:
        /*004c*/ 	.word	0x00000060


	//   ....[1]....
        /*0050*/ 	.word	0x00000310


	//   ....[2]....
        /*0054*/ 	.word	0x00000440


	//----- nvinfo : EIATTR_CRS_STACK_SIZE
	.align		4
.L_15:
        /*0058*/ 	.byte	0x04, 0x1e
        /*005a*/ 	.short	(.L_17 - .L_16)
.L_16:
        /*005c*/ 	.word	0x00000000


	//----- nvinfo : EIATTR_CBANK_PARAM_SIZE
	.align		4
.L_17:
        /*0060*/ 	.byte	0x03, 0x19
        /*0062*/ 	.short	0x0014


	//----- nvinfo : EIATTR_PARAM_CBANK
	.align		4
        /*0064*/ 	.byte	0x04, 0x0a
        /*0066*/ 	.short	(.L_19 - .L_18)
	.align		4
.L_18:
        /*0068*/ 	.word	index@(.nv.constant0._Z21FindOccurrencesKernelPcS_i)
        /*006c*/ 	.short	0x0380
        /*006e*/ 	.short	0x0014


	//----- nvinfo : EIATTR_SW_WAR
	.align		4
.L_19:
        /*0070*/ 	.byte	0x04, 0x36
        /*0072*/ 	.short	(.L_21 - .L_20)
.L_20:
        /*0074*/ 	.word	0x00000008
.L_21:


//--------------------- .nv.callgraph             --------------------------
	.section	.nv.callgraph,"",@"SHT_CUDA_CALLGRAPH"
	.align	4
	.sectionentsize	8
	.align		4
        /*0000*/ 	.word	0x00000000
	.align		4
        /*0004*/ 	.word	0xffffffff
	.align		4
        /*0008*/ 	.word	0x00000000
	.align		4
        /*000c*/ 	.word	0xfffffffe
	.align		4
        /*0010*/ 	.word	0x00000000
	.align		4
        /*0014*/ 	.word	0xfffffffd
	.align		4
        /*0018*/ 	.word	0x00000000
	.align		4
        /*001c*/ 	.word	0xfffffffc


//--------------------- .text._Z21FindOccurrencesKernelPcS_i --------------------------
	.section	.text._Z21FindOccurrencesKernelPcS_i,"ax",@progbits
	.align	128
        .global         _Z21FindOccurrencesKernelPcS_i
        .type           _Z21FindOccurrencesKernelPcS_i,@function
        .size           _Z21FindOccurrencesKernelPcS_i,(.L_x_5 - _Z21FindOccurrencesKernelPcS_i)
        .other          _Z21FindOccurrencesKernelPcS_i,@"STO_CUDA_ENTRY STV_DEFAULT"
_Z21FindOccurrencesKernelPcS_i:
.text._Z21FindOccurrencesKernelPcS_i:
[----:B------:R-:W-:Y:S01]  /*0000*/  LDC R1, c[0x0][0x37c] ;  /* 0x0000df00ff017b82 */ /* 0x000fe20000000800 */
[----:B------:R-:W0:Y:S01]  /*0010*/  S2R R3, SR_TID.X ;  /* 0x0000000000037919 */ /* 0x000e220000002100 */
[----:B------:R-:W0:Y:S02]  /*0020*/  LDCU UR4, c[0x0][0x390] ;  /* 0x00007200ff0477ac */ /* 0x000e240008000800 */
[----:B0-----:R-:W-:-:S04]  /*0030*/  IADD3 R0, PT, PT, -R3, UR4, RZ ;  /* 0x0000000403007c10 */ /* 0x001fc8000fffe1ff */
[C---:B------:R-:W-:Y:S01]  /*0040*/  ISETP.GE.AND P0, PT, R0.reuse, 0x1, PT ;  /* 0x000000010000780c */ /* 0x040fe20003f06270 */
[----:B------:R-:W-:-:S12]  /*0050*/  IMAD R2, R0, R0, R0 ;  /* 0x0000000000027224 */ /* 0x000fd800078e0200 */
[----:B------:R-:W-:Y:S05]  /*0060*/  @!P0 EXIT ;  /* 0x000000000000894d */ /* 0x000fea0003800000 */
[----:B------:R-:W-:Y:S01]  /*0070*/  VIADD R3, R3, -UR4 ;  /* 0x8000000403037c36 */ /* 0x000fe20008000000 */
[----:B------:R-:W-:Y:S01]  /*0080*/  UIMAD UR4, UR4, UR4, UR4 ;  /* 0x00000004040472a4 */ /* 0x000fe2000f8e0204 */
[----:B------:R-:W-:Y:S01]  /*0090*/  LOP3.LUT R9, R0, 0x3, RZ, 0xc0, !PT ;  /* 0x0000000300097812 */ /* 0x000fe200078ec0ff */
[----:B------:R-:W0:Y:S01]  /*00a0*/  LDCU.64 UR8, c[0x0][0x358] ;  /* 0x00006b00ff0877ac */ /* 0x000e220008000a00 */
[----:B------:R-:W-:Y:S01]  /*00b0*/  LEA.HI R2, R2, R2, RZ, 0x1 ;  /* 0x0000000202027211 */ /* 0x000fe200078f08ff */
[----:B------:R-:W-:Y:S01]  /*00c0*/  BSSY.RECONVERGENT B0, `(.L_x_0) ;  /* 0x0000024000007945 */ /* 0x000fe20003800200 */
[----:B------:R-:W-:Y:S01]  /*00d0*/  ISETP.GT.U32.AND P1, PT, R3, -0x4, PT ;  /* 0xfffffffc0300780c */ /* 0x000fe20003f24070 */
[----:B------:R-:W-:Y:S01]  /*00e0*/  ULEA.HI UR4, UR4, UR4, URZ, 0x1 ;  /* 0x0000000404047291 */ /* 0x000fe2000f8f08ff */
[----:B------:R-:W-:Y:S01]  /*00f0*/  ISETP.NE.AND P0, PT, R9, RZ, PT ;  /* 0x000000ff0900720c */ /* 0x000fe20003f05270 */
[----:B------:R-:W-:Y:S01]  /*0100*/  IMAD.MOV.U32 R11, RZ, RZ, RZ ;  /* 0x000000ffff0b7224 */ /* 0x000fe200078e00ff */
[----:B------:R-:W-:Y:S01]  /*0110*/  SHF.R.S32.HI R8, RZ, 0x1, R2 ;  /* 0x00000001ff087819 */ /* 0x000fe20000011402 */
[----:B------:R-:W-:-:S08]  /*0120*/  USHF.R.S32.HI UR4, URZ, 0x1, UR4 ;  /* 0x00000001ff047899 */ /* 0x000fd00008011404 */
[----:B------:R-:W-:Y:S05]  /*0130*/  @P1 BRA `(.L_x_1) ;  /* 0x0000000000701947 */ /* 0x000fea0003800000 */
[----:B------:R-:W1:Y:S01]  /*0140*/  LDCU.64 UR6, c[0x0][0x388] ;  /* 0x00007100ff0677ac */ /* 0x000e620008000a00 */
[----:B------:R-:W2:Y:S01]  /*0150*/  LDC.64 R2, c[0x0][0x380] ;  /* 0x0000e000ff027b82 */ /* 0x000ea20000000a00 */
[----:B------:R-:W-:Y:S02]  /*0160*/  LOP3.LUT R11, R0, 0x7ffffffc, RZ, 0xc0, !PT ;  /* 0x7ffffffc000b7812 */ /* 0x000fe400078ec0ff */
[----:B------:R-:W-:-:S03]  /*0170*/  IADD3 R13, PT, PT, -R8, UR4, RZ ;  /* 0x00000004080d7c10 */ /* 0x000fc6000fffe1ff */
[----:B------:R-:W-:Y:S01]  /*0180*/  IMAD.MOV R0, RZ, RZ, -R11 ;  /* 0x000000ffff007224 */ /* 0x000fe200078e0a0b */
[----:B-1----:R-:W-:-:S04]  /*0190*/  UIADD3 UR5, UP0, UPT, UR6, 0x1, URZ ;  /* 0x0000000106057890 */ /* 0x002fc8000ff1e0ff */
[----:B------:R-:W-:Y:S02]  /*01a0*/  UIADD3.X UR6, UPT, UPT, URZ, UR7, URZ, UP0, !UPT ;  /* 0x00000007ff067290 */ /* 0x000fe400087fe4ff */
[----:B------:R-:W-:-:S04]  /*01b0*/  IMAD.U32 R10, RZ, RZ, UR5 ;  /* 0x00000005ff0a7e24 */ /* 0x000fc8000f8e00ff */
[----:B------:R-:W-:-:S07]  /*01c0*/  IMAD.U32 R23, RZ, RZ, UR6 ;  /* 0x00000006ff177e24 */ /* 0x000fce000f8e00ff */
.L_x_2:
[----:B------:R-:W-:Y:S02]  /*01d0*/  IMAD.MOV.U32 R6, RZ, RZ, R10 ;  /* 0x000000ffff067224 */ /* 0x000fe400078e000a */
[----:B------:R-:W-:-:S05]  /*01e0*/  IMAD.MOV.U32 R7, RZ, RZ, R23 ;  /* 0x000000ffff077224 */ /* 0x000fca00078e0017 */
[----:B01----:R-:W3:Y:S01]  /*01f0*/  LDG.E.U8 R15, desc[UR8][R6.64+-0x1] ;  /* 0xffffff08060f7981 */ /* 0x003ee2000c1e1100 */
[----:B------:R-:W-:Y:S02]  /*0200*/  SHF.R.S32.HI R10, RZ, 0x1f, R13 ;  /* 0x0000001fff0a7819 */ /* 0x000fe4000001140d */
[----:B--2---:R-:W-:-:S04]  /*0210*/  IADD3 R4, P1, P2, R13, 0x3, R2 ;  /* 0x000000030d047810 */ /* 0x004fc80007a3e002 */
[----:B------:R-:W-:-:S05]  /*0220*/  IADD3.X R5, PT, PT, R10, R3, RZ, P1, P2 ;  /* 0x000000030a057210 */ /* 0x000fca0000fe44ff */
[----:B---3--:R1:W-:Y:S04]  /*0230*/  STG.E.U8 desc[UR8][R4.64+-0x3], R15 ;  /* 0xfffffd0f04007986 */ /* 0x0083e8000c101108 */
[----:B------:R-:W2:Y:S04]  /*0240*/  LDG.E.U8 R17, desc[UR8][R6.64] ;  /* 0x0000000806117981 */ /* 0x000ea8000c1e1100 */
[----:B--2---:R1:W-:Y:S04]  /*0250*/  STG.E.U8 desc[UR8][R4.64+-0x2], R17 ;  /* 0xfffffe1104007986 */ /* 0x0043e8000c101108 */
[----:B------:R-:W2:Y:S04]  /*0260*/  LDG.E.U8 R19, desc[UR8][R6.64+0x1] ;  /* 0x0000010806137981 */ /* 0x000ea8000c1e1100 */
[----:B--2---:R1:W-:Y:S04]  /*0270*/  STG.E.U8 desc[UR8][R4.64+-0x1], R19 ;  /* 0xffffff1304007986 */ /* 0x0043e8000c101108 */
[----:B------:R-:W2:Y:S01]  /*0280*/  LDG.E.U8 R21, desc[UR8][R6.64+0x2] ;  /* 0x0000020806157981 */ /* 0x000ea2000c1e1100 */
[----:B------:R-:W-:Y:S01]  /*0290*/  VIADD R0, R0, 0x4 ;  /* 0x0000000400007836 */ /* 0x000fe20000000000 */
[----:B------:R-:W-:Y:S01]  /*02a0*/  IADD3 R10, P2, PT, R6, 0x4, RZ ;  /* 0x00000004060a7810 */ /* 0x000fe20007f5e0ff */
[----:B------:R-:W-:-:S03]  /*02b0*/  VIADD R13, R13, 0x4 ;  /* 0x000000040d0d7836 */ /* 0x000fc60000000000 */
[----:B------:R-:W-:Y:S01]  /*02c0*/  ISETP.NE.AND P1, PT, R0, RZ, PT ;  /* 0x000000ff0000720c */ /* 0x000fe20003f25270 */
[----:B------:R-:W-:Y:S01]  /*02d0*/  IMAD.X R23, RZ, RZ, R7, P2 ;  /* 0x000000ffff177224 */ /* 0x000fe200010e0607 */
[----:B--2---:R1:W-:Y:S11]  /*02e0*/  STG.E.U8 desc[UR8][R4.64], R21 ;  /* 0x0000001504007986 */ /* 0x0043f6000c101108 */
[----:B------:R-:W-:Y:S05]  /*02f0*/  @P1 BRA `(.L_x_2) ;  /* 0xfffffffc00b41947 */ /* 0x000fea000383ffff */
.L_x_1:
[----:B0-----:R-:W-:Y:S05]  /*0300*/  BSYNC.RECONVERGENT B0 ;  /* 0x0000000000007941 */ /* 0x001fea0003800200 */
.L_x_0:
[----:B------:R-:W-:Y:S05]  /*0310*/  @!P0 EXIT ;  /* 0x000000000000894d */ /* 0x000fea0003800000 */
[----:B------:R-:W0:Y:S01]  /*0320*/  LDCU.64 UR6, c[0x0][0x388] ;  /* 0x00007100ff0677ac */ /* 0x000e220008000a00 */
[C---:B------:R-:W-:Y:S01]  /*0330*/  IADD3 R8, PT, PT, R11.reuse, UR4, -R8 ;  /* 0x000000040b087c10 */ /* 0x040fe2000fffe808 */
[----:B------:R-:W-:Y:S01]  /*0340*/  IMAD.MOV R9, RZ, RZ, -R9 ;  /* 0x000000ffff097224 */ /* 0x000fe200078e0a09 */
[----:B------:R-:W2:Y:S01]  /*0350*/  LDCU.64 UR10, c[0x0][0x380] ;  /* 0x00007000ff0a77ac */ /* 0x000ea20008000a00 */
[----:B0-----:R-:W-:-:S05]  /*0360*/  IADD3 R0, P0, PT, R11, UR6, RZ ;  /* 0x000000060b007c10 */ /* 0x001fca000ff1e0ff */
[----:B--2---:R-:W-:-:S08]  /*0370*/  IMAD.X R7, RZ, RZ, UR7, P0 ;  /* 0x00000007ff077e24 */ /* 0x004fd000080e06ff */
.L_x_3:
[----:B0-----:R-:W-:Y:S02]  /*0380*/  IMAD.MOV.U32 R3, RZ, RZ, R7 ;  /* 0x000000ffff037224 */ /* 0x001fe400078e0007 */
[----:B------:R-:W-:-:S05]  /*0390*/  IMAD.MOV.U32 R2, RZ, RZ, R0 ;  /* 0x000000ffff027224 */ /* 0x000fca00078e0000 */
[----:B------:R-:W2:Y:S01]  /*03a0*/  LDG.E.U8 R3, desc[UR8][R2.64] ;  /* 0x0000000802037981 */ /* 0x000ea2000c1e1100 */
[----:B-1----:R-:W-:Y:S01]  /*03b0*/  IADD3 R4, P0, PT, R8, UR10, RZ ;  /* 0x0000000a08047c10 */ /* 0x002fe2000ff1e0ff */
[----:B------:R-:W-:Y:S01]  /*03c0*/  VIADD R9, R9, 0x1 ;  /* 0x0000000109097836 */ /* 0x000fe20000000000 */
[----:B------:R-:W-:Y:S02]  /*03d0*/  IADD3 R0, P1, PT, R0, 0x1, RZ ;  /* 0x0000000100007810 */ /* 0x000fe40007f3e0ff */
[C---:B------:R-:W-:Y:S01]  /*03e0*/  LEA.HI.X.SX32 R5, R8.reuse, UR11, 0x1, P0 ;  /* 0x0000000b08057c11 */ /* 0x040fe200080f0eff */
[----:B------:R-:W-:Y:S01]  /*03f0*/  VIADD R8, R8, 0x1 ;  /* 0x0000000108087836 */ /* 0x000fe20000000000 */
[----:B------:R-:W-:Y:S01]  /*0400*/  ISETP.NE.AND P0, PT, R9, RZ, PT ;  /* 0x000000ff0900720c */ /* 0x000fe20003f05270 */
[----:B------:R-:W-:Y:S02]  /*0410*/  IMAD.X R7, RZ, RZ, R7, P1 ;  /* 0x000000ffff077224 */ /* 0x000fe400008e0607 */
[----:B--2---:R0:W-:Y:S10]  /*0420*/  STG.E.U8 desc[UR8][R4.64], R3 ;  /* 0x0000000304007986 */ /* 0x0041f4000c101108 */
[----:B------:R-:W-:Y:S05]  /*0430*/  @P0 BRA `(.L_x_3) ;  /* 0xfffffffc00d00947 */ /* 0x000fea000383ffff */
[----:B------:R-:W-:Y:S05]  /*0440*/  EXIT ;  /* 0x000000000000794d */ /* 0x000fea0003800000 */
.L_x_4:
[----:B------:R-:W-:-:S00]  /*0450*/  BRA `(.L_x_4) ;  /* 0xfffffffc00fc7947 */ /* 0x000fc0000383ffff */
[----:B------:R-:W-:-:S00]  /*0460*/  NOP ;  /* 0x0000000000007918 */ /* 0x000fc00000000000 */
        /* <DEDUP_REMOVED lines=9> */
.L_x_5:


//--------------------- .nv.shared.reserved.0     --------------------------
	.section	.nv.shared.reserved.0,"aw",@nobits
	.weak		__nv_reservedSMEM_offset_0_alias
	.size		__nv_reservedSMEM_offset_0_alias, 0, 64
	.other		__nv_reservedSMEM_offset_0_alias,@"STO_CUDA_RESERVED_SHARED STV_DEFAULT"
__nv_reservedSMEM_offset_0_alias:
	.zero		0
	.zero		64


//--------------------- .nv.constant0._Z21FindOccurrencesKernelPcS_i --------------------------
	.section	.nv.constant0._Z21FindOccurrencesKernelPcS_i,"a",@progbits
	.sectionflags	@""
	.align	4
.nv.constant0._Z21FindOccurrencesKernelPcS_i:
	.zero		916


//--------------------- SYMBOLS --------------------------

	.type		.nv.reservedSmem.offset0,@object
	.size		.nv.reservedSmem.offset0,0x4
